//
// Generated by NVIDIA NVVM Compiler
//
// Compiler Build ID: CL-36424714
// Cuda compilation tools, release 13.0, V13.0.88
// Based on NVVM 20.0.0
//

.version 9.0
.target sm_100
.address_size 64

	// .globl	_ZN5dftcu4test22apply_vloc_kernel_testEmPKdP7double2

.visible .entry _ZN5dftcu4test22apply_vloc_kernel_testEmPKdP7double2(
	.param .u64 _ZN5dftcu4test22apply_vloc_kernel_testEmPKdP7double2_param_0,
	.param .u64 .ptr .align 1 _ZN5dftcu4test22apply_vloc_kernel_testEmPKdP7double2_param_1,
	.param .u64 .ptr .align 1 _ZN5dftcu4test22apply_vloc_kernel_testEmPKdP7double2_param_2
)
{
	.reg .pred 	%p<2>;
	.reg .b32 	%r<5>;
	.reg .b64 	%rd<11>;
	.reg .b64 	%fd<7>;

	ld.param.u64 	%rd4, [_ZN5dftcu4test22apply_vloc_kernel_testEmPKdP7double2_param_0];
	ld.param.u64 	%rd2, [_ZN5dftcu4test22apply_vloc_kernel_testEmPKdP7double2_param_1];
	ld.param.u64 	%rd3, [_ZN5dftcu4test22apply_vloc_kernel_testEmPKdP7double2_param_2];
	mov.u32 	%r1, %ctaid.x;
	mov.u32 	%r2, %ntid.x;
	mov.u32 	%r3, %tid.x;
	mad.lo.s32 	%r4, %r1, %r2, %r3;
	cvt.s64.s32 	%rd1, %r4;
	setp.le.u64 	%p1, %rd4, %rd1;
	@%p1 bra 	$L__BB0_2;
	cvta.to.global.u64 	%rd5, %rd2;
	cvta.to.global.u64 	%rd6, %rd3;
	shl.b64 	%rd7, %rd1, 3;
	add.s64 	%rd8, %rd5, %rd7;
	ld.global.f64 	%fd1, [%rd8];
	shl.b64 	%rd9, %rd1, 4;
	add.s64 	%rd10, %rd6, %rd9;
	ld.global.v2.f64 	{%fd2, %fd3}, [%rd10];
	mul.f64 	%fd4, %fd1, %fd2;
	st.global.f64 	[%rd10], %fd4;
	ld.global.f64 	%fd5, [%rd8];
	mul.f64 	%fd6, %fd5, %fd3;
	st.global.f64 	[%rd10+8], %fd6;
$L__BB0_2:
	ret;

}
	// .globl	_ZN5dftcu4test25scale_complex_kernel_testEmP7double2d
.visible .entry _ZN5dftcu4test25scale_complex_kernel_testEmP7double2d(
	.param .u64 _ZN5dftcu4test25scale_complex_kernel_testEmP7double2d_param_0,
	.param .u64 .ptr .align 1 _ZN5dftcu4test25scale_complex_kernel_testEmP7double2d_param_1,
	.param .f64 _ZN5dftcu4test25scale_complex_kernel_testEmP7double2d_param_2
)
{
	.reg .pred 	%p<2>;
	.reg .b32 	%r<5>;
	.reg .b64 	%rd<7>;
	.reg .b64 	%fd<6>;

	ld.param.u64 	%rd3, [_ZN5dftcu4test25scale_complex_kernel_testEmP7double2d_param_0];
	ld.param.u64 	%rd2, [_ZN5dftcu4test25scale_complex_kernel_testEmP7double2d_param_1];
	ld.param.f64 	%fd1, [_ZN5dftcu4test25scale_complex_kernel_testEmP7double2d_param_2];
	mov.u32 	%r1, %ctaid.x;
	mov.u32 	%r2, %ntid.x;
	mov.u32 	%r3, %tid.x;
	mad.lo.s32 	%r4, %r1, %r2, %r3;
	cvt.s64.s32 	%rd1, %r4;
	setp.le.u64 	%p1, %rd3, %rd1;
	@%p1 bra 	$L__BB1_2;
	cvta.to.global.u64 	%rd4, %rd2;
	shl.b64 	%rd5, %rd1, 4;
	add.s64 	%rd6, %rd4, %rd5;
	ld.global.v2.f64 	{%fd2, %fd3}, [%rd6];
	mul.f64 	%fd4, %fd1, %fd2;
	mul.f64 	%fd5, %fd1, %fd3;
	st.global.v2.f64 	[%rd6], {%fd4, %fd5};
$L__BB1_2:
	ret;

}


// ===== COMPILED SASS (sm_100) =====

	.target	sm_100

	.elftype	@"ET_EXEC"


//--------------------- .note.nv.tkinfo           --------------------------
	.section	.note.nv.tkinfo,"",@"SHT_NOTE"
	.sectionflags	@"SHF_NOTE_NV_TKINFO"
	.tkinfo
        /*0018*/ 	.word	0x00000002
        /*0030*/ 	.string	""
        /*0030*/ 	.string	"ptxas"
        /*0030*/ 	.string	"Cuda compilation tools, release 13.0, V13.0.88"
        /*0030*/ 	.string	"Build cuda_13.0.r13.0/compiler.36424714_0"
        /*0030*/ 	.string	"-arch sm_100 -m 64 "



//--------------------- .note.nv.cuinfo           --------------------------
	.section	.note.nv.cuinfo,"",@"SHT_NOTE"
	.sectionflags	@"SHF_NOTE_NV_CUINFO"
        /*0018*/ 	.short	0x0002
        /*001a*/ 	.short	0x0064
        /*001c*/ 	.short	0x0082
	.zero		2


//--------------------- .nv.info                  --------------------------
	.section	.nv.info,"",@"SHT_CUDA_INFO"
	.align	4


	//----- nvinfo : EIATTR_REGCOUNT
	.align		4
        /*0000*/ 	.byte	0x04, 0x2f
        /*0002*/ 	.short	(.L_1 - .L_0)
	.align		4
.L_0:
        /*0004*/ 	.word	index@(_ZN5dftcu4test22apply_vloc_kernel_testEmPKdP7double2)
        /*0008*/ 	.word	0x0000000e


	//----- nvinfo : EIATTR_FRAME_SIZE
	.align		4
.L_1:
        /*000c*/ 	.byte	0x04, 0x11
        /*000e*/ 	.short	(.L_3 - .L_2)
	.align		4
.L_2:
        /*0010*/ 	.word	index@(_ZN5dftcu4test22apply_vloc_kernel_testEmPKdP7double2)
        /*0014*/ 	.word	0x00000000


	//----- nvinfo : EIATTR_REGCOUNT
	.align		4
.L_3:
        /*0018*/ 	.byte	0x04, 0x2f
        /*001a*/ 	.short	(.L_5 - .L_4)
	.align		4
.L_4:
        /*001c*/ 	.word	index@(_ZN5dftcu4test25scale_complex_kernel_testEmP7double2d)
        /*0020*/ 	.word	0x0000000a


	//----- nvinfo : EIATTR_FRAME_SIZE
	.align		4
.L_5:
        /*0024*/ 	.byte	0x04, 0x11
        /*0026*/ 	.short	(.L_7 - .L_6)
	.align		4
.L_6:
        /*0028*/ 	.word	index@(_ZN5dftcu4test25scale_complex_kernel_testEmP7double2d)
        /*002c*/ 	.word	0x00000000


	//----- nvinfo : EIATTR_MIN_STACK_SIZE
	.align		4
.L_7:
        /*0030*/ 	.byte	0x04, 0x12
        /*0032*/ 	.short	(.L_9 - .L_8)
	.align		4
.L_8:
        /*0034*/ 	.word	index@(_ZN5dftcu4test25scale_complex_kernel_testEmP7double2d)
        /*0038*/ 	.word	0x00000000


	//----- nvinfo : EIATTR_MIN_STACK_SIZE
	.align		4
.L_9:
        /*003c*/ 	.byte	0x04, 0x12
        /*003e*/ 	.short	(.L_11 - .L_10)
	.align		4
.L_10:
        /*0040*/ 	.word	index@(_ZN5dftcu4test22apply_vloc_kernel_testEmPKdP7double2)
        /*0044*/ 	.word	0x00000000
.L_11:


//--------------------- .nv.compat                --------------------------
	.section	.nv.compat,"",@"SHT_CUDA_COMPAT_INFO"
	.align	4
        /*0000*/ 	.byte	0x02, 0x09, 0x00, 0x00, 0x02, 0x02, 0x01, 0x00, 0x02, 0x05, 0x05, 0x00, 0x03, 0x07, 0x01, 0x01
        /*0010*/ 	.byte	0x02, 0x03, 0x00, 0x00, 0x02, 0x06, 0x01, 0x00, 0x04, 0x0b, 0x08, 0x00, 0x01, 0x00, 0x00, 0x00
        /*0020*/ 	.byte	0x00, 0x00, 0x00, 0x00


//--------------------- .nv.info._ZN5dftcu4test25scale_complex_kernel_testEmP7double2d --------------------------
	.section	.nv.info._ZN5dftcu4test25scale_complex_kernel_testEmP7double2d,"",@"SHT_CUDA_INFO"
	.sectionflags	@""
	.align	4


	//----- nvinfo : EIATTR_CUDA_API_VERSION
	.align		4
        /*0000*/ 	.byte	0x04, 0x37
        /*0002*/ 	.short	(.L_13 - .L_12)
.L_12:
        /*0004*/ 	.word	0x00000082


	//----- nvinfo : EIATTR_KPARAM_INFO
	.align		4
.L_13:
        /*0008*/ 	.byte	0x04, 0x17
        /*000a*/ 	.short	(.L_15 - .L_14)
.L_14:
        /*000c*/ 	.word	0x00000000
        /*0010*/ 	.short	0x0002
        /*0012*/ 	.short	0x0010
        /*0014*/ 	.byte	0x00, 0xf0, 0x21, 0x00


	//----- nvinfo : EIATTR_KPARAM_INFO
	.align		4
.L_15:
        /*0018*/ 	.byte	0x04, 0x17
        /*001a*/ 	.short	(.L_17 - .L_16)
.L_16:
        /*001c*/ 	.word	0x00000000
        /*0020*/ 	.short	0x0001
        /*0022*/ 	.short	0x0008
        /*0024*/ 	.byte	0x00, 0xf5, 0x21, 0x00


	//----- nvinfo : EIATTR_KPARAM_INFO
	.align		4
.L_17:
        /*0028*/ 	.byte	0x04, 0x17
        /*002a*/ 	.short	(.L_19 - .L_18)
.L_18:
        /*002c*/ 	.word	0x00000000
        /*0030*/ 	.short	0x0000
        /*0032*/ 	.short	0x0000
        /*0034*/ 	.byte	0x00, 0xf0, 0x21, 0x00


	//----- nvinfo : EIATTR_SPARSE_MMA_MASK
	.align		4
.L_19:
        /*0038*/ 	.byte	0x03, 0x50
        /*003a*/ 	.short	0x0000


	//----- nvinfo : EIATTR_MAXREG_COUNT
	.align		4
        /*003c*/ 	.byte	0x03, 0x1b
        /*003e*/ 	.short	0x00ff


	//----- nvinfo : EIATTR_MERCURY_ISA_VERSION
	.align		4
        /*0040*/ 	.byte	0x03, 0x5f
        /*0042*/ 	.short	0x0101


	//----- nvinfo : EIATTR_VRC_CTA_INIT_COUNT
	.align		4
        /*0044*/ 	.byte	0x02, 0x4a
	.zero		1
	.zero		1


	//----- nvinfo : EIATTR_EXIT_INSTR_OFFSETS
	.align		4
        /*0048*/ 	.byte	0x04, 0x1c
        /*004a*/ 	.short	(.L_21 - .L_20)


	//   ....[0]....
.L_20:
        /*004c*/ 	.word	0x00000090


	//   ....[1]....
        /*0050*/ 	.word	0x00000130


	//----- nvinfo : EIATTR_CBANK_PARAM_SIZE
	.align		4
.L_21:
        /*0054*/ 	.byte	0x03, 0x19
        /*0056*/ 	.short	0x0018


	//----- nvinfo : EIATTR_PARAM_CBANK
	.align		4
        /*0058*/ 	.byte	0x04, 0x0a
        /*005a*/ 	.short	(.L_23 - .L_22)
	.align		4
.L_22:
        /*005c*/ 	.word	index@(.nv.constant0._ZN5dftcu4test25scale_complex_kernel_testEmP7double2d)
        /*0060*/ 	.short	0x0380
        /*0062*/ 	.short	0x0018


	//----- nvinfo : EIATTR_SW_WAR
	.align		4
.L_23:
        /*0064*/ 	.byte	0x04, 0x36
        /*0066*/ 	.short	(.L_25 - .L_24)
.L_24:
        /*0068*/ 	.word	0x00000008
.L_25:


//--------------------- .nv.info._ZN5dftcu4test22apply_vloc_kernel_testEmPKdP7double2 --------------------------
	.section	.nv.info._ZN5dftcu4test22apply_vloc_kernel_testEmPKdP7double2,"",@"SHT_CUDA_INFO"
	.sectionflags	@""
	.align	4


	//----- nvinfo : EIATTR_CUDA_API_VERSION
	.align		4
        /*0000*/ 	.byte	0x04, 0x37
        /*0002*/ 	.short	(.L_27 - .L_26)
.L_26:
        /*0004*/ 	.word	0x00000082


	//----- nvinfo : EIATTR_KPARAM_INFO
	.align		4
.L_27:
        /*0008*/ 	.byte	0x04, 0x17
        /*000a*/ 	.short	(.L_29 - .L_28)
.L_28:
        /*000c*/ 	.word	0x00000000
        /*0010*/ 	.short	0x0002
        /*0012*/ 	.short	0x0010
        /*0014*/ 	.byte	0x00, 0xf5, 0x21, 0x00


	//----- nvinfo : EIATTR_KPARAM_INFO
	.align		4
.L_29:
        /*0018*/ 	.byte	0x04, 0x17
        /*001a*/ 	.short	(.L_31 - .L_30)
.L_30:
        /*001c*/ 	.word	0x00000000
        /*0020*/ 	.short	0x0001
        /*0022*/ 	.short	0x0008
        /*0024*/ 	.byte	0x00, 0xf5, 0x21, 0x00


	//----- nvinfo : EIATTR_KPARAM_INFO
	.align		4
.L_31:
        /*0028*/ 	.byte	0x04, 0x17
        /*002a*/ 	.short	(.L_33 - .L_32)
.L_32:
        /*002c*/ 	.word	0x00000000
        /*0030*/ 	.short	0x0000
        /*0032*/ 	.short	0x0000
        /*0034*/ 	.byte	0x00, 0xf0, 0x21, 0x00


	//----- nvinfo : EIATTR_SPARSE_MMA_MASK
	.align		4
.L_33:
        /*0038*/ 	.byte	0x03, 0x50
        /*003a*/ 	.short	0x0000


	//----- nvinfo : EIATTR_MAXREG_COUNT
	.align		4
        /*003c*/ 	.byte	0x03, 0x1b
        /*003e*/ 	.short	0x00ff


	//----- nvinfo : EIATTR_MERCURY_ISA_VERSION
	.align		4
        /*0040*/ 	.byte	0x03, 0x5f
        /*0042*/ 	.short	0x0101


	//----- nvinfo : EIATTR_VRC_CTA_INIT_COUNT
	.align		4
        /*0044*/ 	.byte	0x02, 0x4a
	.zero		1
	.zero		1


	//----- nvinfo : EIATTR_EXIT_INSTR_OFFSETS
	.align		4
        /*0048*/ 	.byte	0x04, 0x1c
        /*004a*/ 	.short	(.L_35 - .L_34)


	//   ....[0]....
.L_34:
        /*004c*/ 	.word	0x00000090


	//   ....[1]....
        /*0050*/ 	.word	0x00000180


	//----- nvinfo : EIATTR_CBANK_PARAM_SIZE
	.align		4
.L_35:
        /*0054*/ 	.byte	0x03, 0x19
        /*0056*/ 	.short	0x0018


	//----- nvinfo : EIATTR_PARAM_CBANK
	.align		4
        /*0058*/ 	.byte	0x04, 0x0a
        /*005a*/ 	.short	(.L_37 - .L_36)
	.align		4
.L_36:
        /*005c*/ 	.word	index@(.nv.constant0._ZN5dftcu4test22apply_vloc_kernel_testEmPKdP7double2)
        /*0060*/ 	.short	0x0380
        /*0062*/ 	.short	0x0018


	//----- nvinfo : EIATTR_SW_WAR
	.align		4
.L_37:
        /*0064*/ 	.byte	0x04, 0x36
        /*0066*/ 	.short	(.L_39 - .L_38)
.L_38:
        /*0068*/ 	.word	0x00000008
.L_39:


//--------------------- .nv.callgraph             --------------------------
	.section	.nv.callgraph,"",@"SHT_CUDA_CALLGRAPH"
	.align	4
	.sectionentsize	8
	.align		4
        /*0000*/ 	.word	0x00000000
	.align		4
        /*0004*/ 	.word	0xffffffff
	.align		4
        /*0008*/ 	.word	0x00000000
	.align		4
        /*000c*/ 	.word	0xfffffffe
	.align		4
        /*0010*/ 	.word	0x00000000
	.align		4
        /*0014*/ 	.word	0xfffffffd
	.align		4
        /*0018*/ 	.word	0x00000000
	.align		4
        /*001c*/ 	.word	0xfffffffc


//--------------------- .text._ZN5dftcu4test25scale_complex_kernel_testEmP7double2d --------------------------
	.section	.text._ZN5dftcu4test25scale_complex_kernel_testEmP7double2d,"ax",@progbits
	.align	128
        .global         _ZN5dftcu4test25scale_complex_kernel_testEmP7double2d
        .type           _ZN5dftcu4test25scale_complex_kernel_testEmP7double2d,@function
        .size           _ZN5dftcu4test25scale_complex_kernel_testEmP7double2d,(.L_x_2 - _ZN5dftcu4test25scale_complex_kernel_testEmP7double2d)
        .other          _ZN5dftcu4test25scale_complex_kernel_testEmP7double2d,@"STO_CUDA_ENTRY STV_DEFAULT"
_ZN5dftcu4test25scale_complex_kernel_testEmP7double2d:
.text._ZN5dftcu4test25scale_complex_kernel_testEmP7double2d:
[----:B------:R-:W-:Y:S01]  /*0000*/  LDC R1, c[0x0][0x37c] ;  /* 0x0000df00ff017b82 */ /* 0x000fe20000000800 */
[----:B------:R-:W0:Y:S07]  /*0010*/  S2R R3, SR_TID.X ;  /* 0x0000000000037919 */ /* 0x000e2e0000002100 */
[----:B------:R-:W0:Y:S01]  /*0020*/  S2UR UR4, SR_CTAID.X ;  /* 0x00000000000479c3 */ /* 0x000e220000002500 */
[----:B------:R-:W1:Y:S07]  /*0030*/  LDCU.64 UR6, c[0x0][0x380] ;  /* 0x00007000ff0677ac */ /* 0x000e6e0008000a00 */
[----:B------:R-:W0:Y:S02]  /*0040*/  LDC R0, c[0x0][0x360] ;  /* 0x0000d800ff007b82 */ /* 0x000e240000000800 */
[----:B0-----:R-:W-:-:S05]  /*0050*/  IMAD R0, R0, UR4, R3 ;  /* 0x0000000400007c24 */ /* 0x001fca000f8e0203 */
[----:B-1----:R-:W-:Y:S02]  /*0060*/  ISETP.GE.U32.AND P0, PT, R0, UR6, PT ;  /* 0x0000000600007c0c */ /* 0x002fe4000bf06070 */
[----:B------:R-:W-:-:S04]  /*0070*/  SHF.R.S32.HI R3, RZ, 0x1f, R0 ;  /* 0x0000001fff037819 */ /* 0x000fc80000011400 */
[----:B------:R-:W-:-:S13]  /*0080*/  ISETP.GE.U32.AND.EX P0, PT, R3, UR7, PT, P0 ;  /* 0x0000000703007c0c */ /* 0x000fda000bf06100 */
[----:B------:R-:W-:Y:S05]  /*0090*/  @P0 EXIT ;  /* 0x000000000000094d */ /* 0x000fea0003800000 */
[----:B------:R-:W0:Y:S01]  /*00a0*/  LDCU.64 UR6, c[0x0][0x388] ;  /* 0x00007100ff0677ac */ /* 0x000e220008000a00 */
[----:B------:R-:W1:Y:S01]  /*00b0*/  LDCU.64 UR4, c[0x0][0x358] ;  /* 0x00006b00ff0477ac */ /* 0x000e620008000a00 */
[----:B0-----:R-:W-:-:S04]  /*00c0*/  LEA R2, P0, R0, UR6, 0x4 ;  /* 0x0000000600027c11 */ /* 0x001fc8000f8020ff */
[----:B------:R-:W-:Y:S01]  /*00d0*/  LEA.HI.X R3, R0, UR7, R3, 0x4, P0 ;  /* 0x0000000700037c11 */ /* 0x000fe200080f2403 */
[----:B------:R-:W0:Y:S04]  /*00e0*/  LDCU.64 UR6, c[0x0][0x390] ;  /* 0x00007200ff0677ac */ /* 0x000e280008000a00 */
[----:B-1----:R-:W0:Y:S02]  /*00f0*/  LDG.E.128 R4, desc[UR4][R2.64] ;  /* 0x0000000402047981 */ /* 0x002e24000c1e1d00 */
[----:B0-----:R-:W-:Y:S02]  /*0100*/  DMUL R4, R4, UR6 ;  /* 0x0000000604047c28 */ /* 0x001fe40008000000 */
[----:B------:R-:W-:-:S07]  /*0110*/  DMUL R6, R6, UR6 ;  /* 0x0000000606067c28 */ /* 0x000fce0008000000 */
[----:B------:R-:W-:Y:S01]  /*0120*/  STG.E.128 desc[UR4][R2.64], R4 ;  /* 0x0000000402007986 */ /* 0x000fe2000c101d04 */
[----:B------:R-:W-:Y:S05]  /*0130*/  EXIT ;  /* 0x000000000000794d */ /* 0x000fea0003800000 */
.L_x_0:
[----:B------:R-:W-:-:S00]  /*0140*/  BRA `(.L_x_0) ;  /* 0xfffffffc00fc7947 */ /* 0x000fc0000383ffff */
[----:B------:R-:W-:-:S00]  /*0150*/  NOP ;  /* 0x0000000000007918 */ /* 0x000fc00000000000 */
        /* <DEDUP_REMOVED lines=10> */
.L_x_2:


//--------------------- .text._ZN5dftcu4test22apply_vloc_kernel_testEmPKdP7double2 --------------------------
	.section	.text._ZN5dftcu4test22apply_vloc_kernel_testEmPKdP7double2,"ax",@progbits
	.align	128
        .global         _ZN5dftcu4test22apply_vloc_kernel_testEmPKdP7double2
        .type           _ZN5dftcu4test22apply_vloc_kernel_testEmPKdP7double2,@function
        .size           _ZN5dftcu4test22apply_vloc_kernel_testEmPKdP7double2,(.L_x_3 - _ZN5dftcu4test22apply_vloc_kernel_testEmPKdP7double2)
        .other          _ZN5dftcu4test22apply_vloc_kernel_testEmPKdP7double2,@"STO_CUDA_ENTRY STV_DEFAULT"
_ZN5dftcu4test22apply_vloc_kernel_testEmPKdP7double2:
.text._ZN5dftcu4test22apply_vloc_kernel_testEmPKdP7double2:
        /* <DEDUP_REMOVED lines=12> */
[----:B------:R-:W2:Y:S01]  /*00c0*/  LDCU.64 UR4, c[0x0][0x358] ;  /* 0x00006b00ff0477ac */ /* 0x000ea20008000a00 */
[C---:B0-----:R-:W-:Y:S02]  /*00d0*/  LEA R2, P0, R0.reuse, UR6, 0x3 ;  /* 0x0000000600027c11 */ /* 0x041fe4000f8018ff */
[C---:B-1----:R-:W-:Y:S02]  /*00e0*/  LEA R6, P1, R0.reuse, UR8, 0x4 ;  /* 0x0000000800067c11 */ /* 0x042fe4000f8220ff */
[C-C-:B------:R-:W-:Y:S02]  /*00f0*/  LEA.HI.X R3, R0.reuse, UR7, R5.reuse, 0x3, P0 ;  /* 0x0000000700037c11 */ /* 0x140fe400080f1c05 */
[----:B------:R-:W-:-:S03]  /*0100*/  LEA.HI.X R7, R0, UR9, R5, 0x4, P1 ;  /* 0x0000000900077c11 */ /* 0x000fc600088f2405 */
[----:B--2---:R-:W2:Y:S04]  /*0110*/  LDG.E.64 R4, desc[UR4][R2.64] ;  /* 0x0000000402047981 */ /* 0x004ea8000c1e1b00 */
[----:B------:R-:W2:Y:S02]  /*0120*/  LDG.E.128 R8, desc[UR4][R6.64] ;  /* 0x0000000406087981 */ /* 0x000ea4000c1e1d00 */
[----:B--2---:R-:W-:-:S07]  /*0130*/  DMUL R4, R4, R8 ;  /* 0x0000000804047228 */ /* 0x004fce0000000000 */
[----:B------:R-:W-:Y:S04]  /*0140*/  STG.E.64 desc[UR4][R6.64], R4 ;  /* 0x0000000406007986 */ /* 0x000fe8000c101b04 */
[----:B------:R-:W2:Y:S02]  /*0150*/  LDG.E.64 R8, desc[UR4][R2.64] ;  /* 0x0000000402087981 */ /* 0x000ea4000c1e1b00 */
[----:B--2---:R-:W-:-:S07]  /*0160*/  DMUL R8, R10, R8 ;  /* 0x000000080a087228 */ /* 0x004fce0000000000 */
[----:B------:R-:W-:Y:S01]  /*0170*/  STG.E.64 desc[UR4][R6.64+0x8], R8 ;  /* 0x0000080806007986 */ /* 0x000fe2000c101b04 */
[----:B------:R-:W-:Y:S05]  /*0180*/  EXIT ;  /* 0x000000000000794d */ /* 0x000fea0003800000 */
.L_x_1:
        /* <DEDUP_REMOVED lines=15> */
.L_x_3:


//--------------------- .nv.shared.reserved.0     --------------------------
	.section	.nv.shared.reserved.0,"aw",@nobits
	.weak		__nv_reservedSMEM_offset_0_alias
	.size		__nv_reservedSMEM_offset_0_alias, 0, 64
	.other		__nv_reservedSMEM_offset_0_alias,@"STO_CUDA_RESERVED_SHARED STV_DEFAULT"
__nv_reservedSMEM_offset_0_alias:
	.zero		0
	.zero		64


//--------------------- .nv.constant0._ZN5dftcu4test25scale_complex_kernel_testEmP7double2d --------------------------
	.section	.nv.constant0._ZN5dftcu4test25scale_complex_kernel_testEmP7double2d,"a",@progbits
	.sectionflags	@""
	.align	4
.nv.constant0._ZN5dftcu4test25scale_complex_kernel_testEmP7double2d:
	.zero		920


//--------------------- .nv.constant0._ZN5dftcu4test22apply_vloc_kernel_testEmPKdP7double2 --------------------------
	.section	.nv.constant0._ZN5dftcu4test22apply_vloc_kernel_testEmPKdP7double2,"a",@progbits
	.sectionflags	@""
	.align	4
.nv.constant0._ZN5dftcu4test22apply_vloc_kernel_testEmPKdP7double2:
	.zero		920


//--------------------- SYMBOLS --------------------------

	.type		.nv.reservedSmem.offset0,@object
	.size		.nv.reservedSmem.offset0,0x4
